//
// Generated by NVIDIA NVVM Compiler
//
// Compiler Build ID: CL-36424714
// Cuda compilation tools, release 13.0, V13.0.88
// Based on NVVM 20.0.0
//

.version 9.0
.target sm_100
.address_size 64

	// .globl	_Z21histogram_unsaturatedPjS_j
.extern .func  (.param .b32 func_retval0) vprintf
(
	.param .b64 vprintf_param_0,
	.param .b64 vprintf_param_1
)
;
.global .align 1 .b8 $str[14] = {98, 105, 110, 115, 91, 37, 100, 93, 58, 32, 37, 117, 10};

.visible .entry _Z21histogram_unsaturatedPjS_j(
	.param .u64 .ptr .align 1 _Z21histogram_unsaturatedPjS_j_param_0,
	.param .u64 .ptr .align 1 _Z21histogram_unsaturatedPjS_j_param_1,
	.param .u32 _Z21histogram_unsaturatedPjS_j_param_2
)
{
	.reg .pred 	%p<2>;
	.reg .b32 	%r<8>;
	.reg .b64 	%rd<9>;

	ld.param.u64 	%rd1, [_Z21histogram_unsaturatedPjS_j_param_0];
	ld.param.u64 	%rd2, [_Z21histogram_unsaturatedPjS_j_param_1];
	ld.param.u32 	%r2, [_Z21histogram_unsaturatedPjS_j_param_2];
	mov.u32 	%r3, %ntid.x;
	mov.u32 	%r4, %ctaid.x;
	mov.u32 	%r5, %tid.x;
	mad.lo.s32 	%r1, %r3, %r4, %r5;
	setp.ge.u32 	%p1, %r1, %r2;
	@%p1 bra 	$L__BB0_2;
	cvta.to.global.u64 	%rd3, %rd1;
	cvta.to.global.u64 	%rd4, %rd2;
	mul.wide.s32 	%rd5, %r1, 4;
	add.s64 	%rd6, %rd3, %rd5;
	ld.global.u32 	%r6, [%rd6];
	mul.wide.u32 	%rd7, %r6, 4;
	add.s64 	%rd8, %rd4, %rd7;
	atom.global.add.u32 	%r7, [%rd8], 1;
$L__BB0_2:
	ret;

}
	// .globl	_Z10saturationPjS_jj
.visible .entry _Z10saturationPjS_jj(
	.param .u64 .ptr .align 1 _Z10saturationPjS_jj_param_0,
	.param .u64 .ptr .align 1 _Z10saturationPjS_jj_param_1,
	.param .u32 _Z10saturationPjS_jj_param_2,
	.param .u32 _Z10saturationPjS_jj_param_3
)
{
	.local .align 8 .b8 	__local_depot1[8];
	.reg .b64 	%SP;
	.reg .b64 	%SPL;
	.reg .pred 	%p<3>;
	.reg .b32 	%r<10>;
	.reg .b64 	%rd<9>;

	mov.u64 	%SPL, __local_depot1;
	cvta.local.u64 	%SP, %SPL;
	ld.param.u64 	%rd2, [_Z10saturationPjS_jj_param_1];
	ld.param.u32 	%r3, [_Z10saturationPjS_jj_param_3];
	mov.u32 	%r4, %ntid.x;
	mov.u32 	%r5, %ctaid.x;
	mov.u32 	%r6, %tid.x;
	mad.lo.s32 	%r1, %r4, %r5, %r6;
	setp.ge.u32 	%p1, %r1, %r3;
	@%p1 bra 	$L__BB1_3;
	cvta.to.global.u64 	%rd3, %rd2;
	mul.wide.s32 	%rd4, %r1, 4;
	add.s64 	%rd1, %rd3, %rd4;
	ld.global.u32 	%r2, [%rd1];
	setp.lt.u32 	%p2, %r2, 128;
	@%p2 bra 	$L__BB1_3;
	add.u64 	%rd5, %SP, 0;
	add.u64 	%rd6, %SPL, 0;
	st.local.v2.u32 	[%rd6], {%r1, %r2};
	mov.u64 	%rd7, $str;
	cvta.global.u64 	%rd8, %rd7;
	{ // callseq 0, 0
	.param .b64 param0;
	st.param.b64 	[param0], %rd8;
	.param .b64 param1;
	st.param.b64 	[param1], %rd5;
	.param .b32 retval0;
	call.uni (retval0), 
	vprintf, 
	(
	param0, 
	param1
	);
	ld.param.b32 	%r7, [retval0];
	} // callseq 0
	mov.b32 	%r9, 127;
	st.global.u32 	[%rd1], %r9;
$L__BB1_3:
	ret;

}
	// .globl	_Z15initialize_dataPjj
.visible .entry _Z15initialize_dataPjj(
	.param .u64 .ptr .align 1 _Z15initialize_dataPjj_param_0,
	.param .u32 _Z15initialize_dataPjj_param_1
)
{
	.reg .pred 	%p<2>;
	.reg .b32 	%r<7>;
	.reg .b64 	%rd<5>;

	ld.param.u64 	%rd1, [_Z15initialize_dataPjj_param_0];
	ld.param.u32 	%r2, [_Z15initialize_dataPjj_param_1];
	mov.u32 	%r3, %ntid.x;
	mov.u32 	%r4, %ctaid.x;
	mov.u32 	%r5, %tid.x;
	mad.lo.s32 	%r1, %r3, %r4, %r5;
	setp.ge.u32 	%p1, %r1, %r2;
	@%p1 bra 	$L__BB2_2;
	cvta.to.global.u64 	%rd2, %rd1;
	mul.wide.s32 	%rd3, %r1, 4;
	add.s64 	%rd4, %rd2, %rd3;
	mov.b32 	%r6, 0;
	st.global.u32 	[%rd4], %r6;
$L__BB2_2:
	ret;

}


// ===== COMPILED SASS (sm_100) =====

	.target	sm_100

	.elftype	@"ET_EXEC"


//--------------------- .note.nv.tkinfo           --------------------------
	.section	.note.nv.tkinfo,"",@"SHT_NOTE"
	.sectionflags	@"SHF_NOTE_NV_TKINFO"
	.tkinfo
        /*0018*/ 	.word	0x00000002
        /*0030*/ 	.string	""
        /*0030*/ 	.string	"ptxas"
        /*0030*/ 	.string	"Cuda compilation tools, release 13.0, V13.0.88"
        /*0030*/ 	.string	"Build cuda_13.0.r13.0/compiler.36424714_0"
        /*0030*/ 	.string	"-arch sm_100 -m 64 "



//--------------------- .note.nv.cuinfo           --------------------------
	.section	.note.nv.cuinfo,"",@"SHT_NOTE"
	.sectionflags	@"SHF_NOTE_NV_CUINFO"
        /*0018*/ 	.short	0x0002
        /*001a*/ 	.short	0x0064
        /*001c*/ 	.short	0x0082
	.zero		2


//--------------------- .nv.info                  --------------------------
	.section	.nv.info,"",@"SHT_CUDA_INFO"
	.align	4


	//----- nvinfo : EIATTR_REGCOUNT
	.align		4
        /*0000*/ 	.byte	0x04, 0x2f
        /*0002*/ 	.short	(.L_2 - .L_1)
	.align		4
.L_1:
        /*0004*/ 	.word	index@(_Z21histogram_unsaturatedPjS_j)
        /*0008*/ 	.word	0x0000000a


	//----- nvinfo : EIATTR_FRAME_SIZE
	.align		4
.L_2:
        /*000c*/ 	.byte	0x04, 0x11
        /*000e*/ 	.short	(.L_4 - .L_3)
	.align		4
.L_3:
        /*0010*/ 	.word	index@(_Z21histogram_unsaturatedPjS_j)
        /*0014*/ 	.word	0x00000000


	//----- nvinfo : EIATTR_REGCOUNT
	.align		4
.L_4:
        /*0018*/ 	.byte	0x04, 0x2f
        /*001a*/ 	.short	(.L_6 - .L_5)
	.align		4
.L_5:
        /*001c*/ 	.word	index@(_Z10saturationPjS_jj)
        /*0020*/ 	.word	0x00000018


	//----- nvinfo : EIATTR_FRAME_SIZE
	.align		4
.L_6:
        /*0024*/ 	.byte	0x04, 0x11
        /*0026*/ 	.short	(.L_8 - .L_7)
	.align		4
.L_7:
        /*0028*/ 	.word	index@(_Z10saturationPjS_jj)
        /*002c*/ 	.word	0x00000008


	//----- nvinfo : EIATTR_REGCOUNT
	.align		4
.L_8:
        /*0030*/ 	.byte	0x04, 0x2f
        /*0032*/ 	.short	(.L_10 - .L_9)
	.align		4
.L_9:
        /*0034*/ 	.word	index@(_Z15initialize_dataPjj)
        /*0038*/ 	.word	0x00000008


	//----- nvinfo : EIATTR_FRAME_SIZE
	.align		4
.L_10:
        /*003c*/ 	.byte	0x04, 0x11
        /*003e*/ 	.short	(.L_12 - .L_11)
	.align		4
.L_11:
        /*0040*/ 	.word	index@(_Z15initialize_dataPjj)
        /*0044*/ 	.word	0x00000000


	//----- nvinfo : EIATTR_MIN_STACK_SIZE
	.align		4
.L_12:
        /*0048*/ 	.byte	0x04, 0x12
        /*004a*/ 	.short	(.L_14 - .L_13)
	.align		4
.L_13:
        /*004c*/ 	.word	index@(_Z15initialize_dataPjj)
        /*0050*/ 	.word	0x00000000


	//----- nvinfo : EIATTR_MIN_STACK_SIZE
	.align		4
.L_14:
        /*0054*/ 	.byte	0x04, 0x12
        /*0056*/ 	.short	(.L_16 - .L_15)
	.align		4
.L_15:
        /*0058*/ 	.word	index@(_Z10saturationPjS_jj)
        /*005c*/ 	.word	0x00000008


	//----- nvinfo : EIATTR_MIN_STACK_SIZE
	.align		4
.L_16:
        /*0060*/ 	.byte	0x04, 0x12
        /*0062*/ 	.short	(.L_18 - .L_17)
	.align		4
.L_17:
        /*0064*/ 	.word	index@(_Z21histogram_unsaturatedPjS_j)
        /*0068*/ 	.word	0x00000000
.L_18:


//--------------------- .nv.compat                --------------------------
	.section	.nv.compat,"",@"SHT_CUDA_COMPAT_INFO"
	.align	4
        /*0000*/ 	.byte	0x02, 0x09, 0x00, 0x00, 0x02, 0x02, 0x01, 0x00, 0x02, 0x05, 0x05, 0x00, 0x03, 0x07, 0x01, 0x01
        /*0010*/ 	.byte	0x02, 0x03, 0x00, 0x00, 0x02, 0x06, 0x01, 0x00, 0x04, 0x0b, 0x08, 0x00, 0x09, 0x00, 0x00, 0x00
        /*0020*/ 	.byte	0x00, 0x00, 0x00, 0x00


//--------------------- .nv.info._Z15initialize_dataPjj --------------------------
	.section	.nv.info._Z15initialize_dataPjj,"",@"SHT_CUDA_INFO"
	.sectionflags	@""
	.align	4


	//----- nvinfo : EIATTR_CUDA_API_VERSION
	.align		4
        /*0000*/ 	.byte	0x04, 0x37
        /*0002*/ 	.short	(.L_20 - .L_19)
.L_19:
        /*0004*/ 	.word	0x00000082


	//----- nvinfo : EIATTR_KPARAM_INFO
	.align		4
.L_20:
        /*0008*/ 	.byte	0x04, 0x17
        /*000a*/ 	.short	(.L_22 - .L_21)
.L_21:
        /*000c*/ 	.word	0x00000000
        /*0010*/ 	.short	0x0001
        /*0012*/ 	.short	0x0008
        /*0014*/ 	.byte	0x00, 0xf0, 0x11, 0x00


	//----- nvinfo : EIATTR_KPARAM_INFO
	.align		4
.L_22:
        /*0018*/ 	.byte	0x04, 0x17
        /*001a*/ 	.short	(.L_24 - .L_23)
.L_23:
        /*001c*/ 	.word	0x00000000
        /*0020*/ 	.short	0x0000
        /*0022*/ 	.short	0x0000
        /*0024*/ 	.byte	0x00, 0xf5, 0x21, 0x00


	//----- nvinfo : EIATTR_SPARSE_MMA_MASK
	.align		4
.L_24:
        /*0028*/ 	.byte	0x03, 0x50
        /*002a*/ 	.short	0x0000


	//----- nvinfo : EIATTR_MAXREG_COUNT
	.align		4
        /*002c*/ 	.byte	0x03, 0x1b
        /*002e*/ 	.short	0x00ff


	//----- nvinfo : EIATTR_MERCURY_ISA_VERSION
	.align		4
        /*0030*/ 	.byte	0x03, 0x5f
        /*0032*/ 	.short	0x0101


	//----- nvinfo : EIATTR_VRC_CTA_INIT_COUNT
	.align		4
        /*0034*/ 	.byte	0x02, 0x4a
	.zero		1
	.zero		1


	//----- nvinfo : EIATTR_EXIT_INSTR_OFFSETS
	.align		4
        /*0038*/ 	.byte	0x04, 0x1c
        /*003a*/ 	.short	(.L_26 - .L_25)


	//   ....[0]....
.L_25:
        /*003c*/ 	.word	0x00000070


	//   ....[1]....
        /*0040*/ 	.word	0x000000c0


	//----- nvinfo : EIATTR_CBANK_PARAM_SIZE
	.align		4
.L_26:
        /*0044*/ 	.byte	0x03, 0x19
        /*0046*/ 	.short	0x000c


	//----- nvinfo : EIATTR_PARAM_CBANK
	.align		4
        /*0048*/ 	.byte	0x04, 0x0a
        /*004a*/ 	.short	(.L_28 - .L_27)
	.align		4
.L_27:
        /*004c*/ 	.word	index@(.nv.constant0._Z15initialize_dataPjj)
        /*0050*/ 	.short	0x0380
        /*0052*/ 	.short	0x000c


	//----- nvinfo : EIATTR_SW_WAR
	.align		4
.L_28:
        /*0054*/ 	.byte	0x04, 0x36
        /*0056*/ 	.short	(.L_30 - .L_29)
.L_29:
        /*0058*/ 	.word	0x00000008
.L_30:


//--------------------- .nv.info._Z10saturationPjS_jj --------------------------
	.section	.nv.info._Z10saturationPjS_jj,"",@"SHT_CUDA_INFO"
	.sectionflags	@""
	.align	4


	//----- nvinfo : EIATTR_CUDA_API_VERSION
	.align		4
        /*0000*/ 	.byte	0x04, 0x37
        /*0002*/ 	.short	(.L_32 - .L_31)
.L_31:
        /*0004*/ 	.word	0x00000082


	//----- nvinfo : EIATTR_KPARAM_INFO
	.align		4
.L_32:
        /*0008*/ 	.byte	0x04, 0x17
        /*000a*/ 	.short	(.L_34 - .L_33)
.L_33:
        /*000c*/ 	.word	0x00000000
        /*0010*/ 	.short	0x0003
        /*0012*/ 	.short	0x0014
        /*0014*/ 	.byte	0x00, 0xf0, 0x11, 0x00


	//----- nvinfo : EIATTR_KPARAM_INFO
	.align		4
.L_34:
        /*0018*/ 	.byte	0x04, 0x17
        /*001a*/ 	.short	(.L_36 - .L_35)
.L_35:
        /*001c*/ 	.word	0x00000000
        /*0020*/ 	.short	0x0002
        /*0022*/ 	.short	0x0010
        /*0024*/ 	.byte	0x00, 0xf0, 0x11, 0x00


	//----- nvinfo : EIATTR_KPARAM_INFO
	.align		4
.L_36:
        /*0028*/ 	.byte	0x04, 0x17
        /*002a*/ 	.short	(.L_38 - .L_37)
.L_37:
        /*002c*/ 	.word	0x00000000
        /*0030*/ 	.short	0x0001
        /*0032*/ 	.short	0x0008
        /*0034*/ 	.byte	0x00, 0xf5, 0x21, 0x00


	//----- nvinfo : EIATTR_KPARAM_INFO
	.align		4
.L_38:
        /*0038*/ 	.byte	0x04, 0x17
        /*003a*/ 	.short	(.L_40 - .L_39)
.L_39:
        /*003c*/ 	.word	0x00000000
        /*0040*/ 	.short	0x0000
        /*0042*/ 	.short	0x0000
        /*0044*/ 	.byte	0x00, 0xf5, 0x21, 0x00


	//----- nvinfo : EIATTR_SPARSE_MMA_MASK
	.align		4
.L_40:
        /*0048*/ 	.byte	0x03, 0x50
        /*004a*/ 	.short	0x0000


	//----- nvinfo : EIATTR_MAXREG_COUNT
	.align		4
        /*004c*/ 	.byte	0x03, 0x1b
        /*004e*/ 	.short	0x00ff


	//----- nvinfo : EIATTR_EXTERNS
	.align		4
        /*0050*/ 	.byte	0x04, 0x0f
        /*0052*/ 	.short	(.L_42 - .L_41)


	//   ....[0]....
	.align		4
.L_41:
        /*0054*/ 	.word	index@(vprintf)


	//----- nvinfo : EIATTR_MERCURY_ISA_VERSION
	.align		4
.L_42:
        /*0058*/ 	.byte	0x03, 0x5f
        /*005a*/ 	.short	0x0101


	//----- nvinfo : EIATTR_VRC_CTA_INIT_COUNT
	.align		4
        /*005c*/ 	.byte	0x02, 0x4a
	.zero		1
	.zero		1


	//----- nvinfo : EIATTR_SYSCALL_OFFSETS
	.align		4
        /*0060*/ 	.byte	0x04, 0x46
        /*0062*/ 	.short	(.L_44 - .L_43)


	//   ....[0]....
.L_43:
        /*0064*/ 	.word	0x000001a0


	//----- nvinfo : EIATTR_EXIT_INSTR_OFFSETS
	.align		4
.L_44:
        /*0068*/ 	.byte	0x04, 0x1c
        /*006a*/ 	.short	(.L_46 - .L_45)


	//   ....[0]....
.L_45:
        /*006c*/ 	.word	0x000000c0


	//   ....[1]....
        /*0070*/ 	.word	0x00000120


	//   ....[2]....
        /*0074*/ 	.word	0x000001d0


	//----- nvinfo : EIATTR_CRS_STACK_SIZE
	.align		4
.L_46:
        /*0078*/ 	.byte	0x04, 0x1e
        /*007a*/ 	.short	(.L_48 - .L_47)
.L_47:
        /*007c*/ 	.word	0x00000000


	//----- nvinfo : EIATTR_CBANK_PARAM_SIZE
	.align		4
.L_48:
        /*0080*/ 	.byte	0x03, 0x19
        /*0082*/ 	.short	0x0018


	//----- nvinfo : EIATTR_PARAM_CBANK
	.align		4
        /*0084*/ 	.byte	0x04, 0x0a
        /*0086*/ 	.short	(.L_50 - .L_49)
	.align		4
.L_49:
        /*0088*/ 	.word	index@(.nv.constant0._Z10saturationPjS_jj)
        /*008c*/ 	.short	0x0380
        /*008e*/ 	.short	0x0018


	//----- nvinfo : EIATTR_SW_WAR
	.align		4
.L_50:
        /*0090*/ 	.byte	0x04, 0x36
        /*0092*/ 	.short	(.L_52 - .L_51)
.L_51:
        /*0094*/ 	.word	0x00000008
.L_52:


//--------------------- .nv.info._Z21histogram_unsaturatedPjS_j --------------------------
	.section	.nv.info._Z21histogram_unsaturatedPjS_j,"",@"SHT_CUDA_INFO"
	.sectionflags	@""
	.align	4


	//----- nvinfo : EIATTR_CUDA_API_VERSION
	.align		4
        /*0000*/ 	.byte	0x04, 0x37
        /*0002*/ 	.short	(.L_54 - .L_53)
.L_53:
        /*0004*/ 	.word	0x00000082


	//----- nvinfo : EIATTR_KPARAM_INFO
	.align		4
.L_54:
        /*0008*/ 	.byte	0x04, 0x17
        /*000a*/ 	.short	(.L_56 - .L_55)
.L_55:
        /*000c*/ 	.word	0x00000000
        /*0010*/ 	.short	0x0002
        /*0012*/ 	.short	0x0010
        /*0014*/ 	.byte	0x00, 0xf0, 0x11, 0x00


	//----- nvinfo : EIATTR_KPARAM_INFO
	.align		4
.L_56:
        /*0018*/ 	.byte	0x04, 0x17
        /*001a*/ 	.short	(.L_58 - .L_57)
.L_57:
        /*001c*/ 	.word	0x00000000
        /*0020*/ 	.short	0x0001
        /*0022*/ 	.short	0x0008
        /*0024*/ 	.byte	0x00, 0xf5, 0x21, 0x00


	//----- nvinfo : EIATTR_KPARAM_INFO
	.align		4
.L_58:
        /*0028*/ 	.byte	0x04, 0x17
        /*002a*/ 	.short	(.L_60 - .L_59)
.L_59:
        /*002c*/ 	.word	0x00000000
        /*0030*/ 	.short	0x0000
        /*0032*/ 	.short	0x0000
        /*0034*/ 	.byte	0x00, 0xf5, 0x21, 0x00


	//----- nvinfo : EIATTR_SPARSE_MMA_MASK
	.align		4
.L_60:
        /*0038*/ 	.byte	0x03, 0x50
        /*003a*/ 	.short	0x0000


	//----- nvinfo : EIATTR_MAXREG_COUNT
	.align		4
        /*003c*/ 	.byte	0x03, 0x1b
        /*003e*/ 	.short	0x00ff


	//----- nvinfo : EIATTR_MERCURY_ISA_VERSION
	.align		4
        /*0040*/ 	.byte	0x03, 0x5f
        /*0042*/ 	.short	0x0101


	//----- nvinfo : EIATTR_VRC_CTA_INIT_COUNT
	.align		4
        /*0044*/ 	.byte	0x02, 0x4a
	.zero		1
	.zero		1


	//----- nvinfo : EIATTR_EXIT_INSTR_OFFSETS
	.align		4
        /*0048*/ 	.byte	0x04, 0x1c
        /*004a*/ 	.short	(.L_62 - .L_61)


	//   ....[0]....
.L_61:
        /*004c*/ 	.word	0x00000070


	//   ....[1]....
        /*0050*/ 	.word	0x00000100


	//----- nvinfo : EIATTR_CBANK_PARAM_SIZE
	.align		4
.L_62:
        /*0054*/ 	.byte	0x03, 0x19
        /*0056*/ 	.short	0x0014


	//----- nvinfo : EIATTR_PARAM_CBANK
	.align		4
        /*0058*/ 	.byte	0x04, 0x0a
        /*005a*/ 	.short	(.L_64 - .L_63)
	.align		4
.L_63:
        /*005c*/ 	.word	index@(.nv.constant0._Z21histogram_unsaturatedPjS_j)
        /*0060*/ 	.short	0x0380
        /*0062*/ 	.short	0x0014


	//----- nvinfo : EIATTR_SW_WAR
	.align		4
.L_64:
        /*0064*/ 	.byte	0x04, 0x36
        /*0066*/ 	.short	(.L_66 - .L_65)
.L_65:
        /*0068*/ 	.word	0x00000008
.L_66:


//--------------------- .nv.callgraph             --------------------------
	.section	.nv.callgraph,"",@"SHT_CUDA_CALLGRAPH"
	.align	4
	.sectionentsize	8
	.align		4
        /*0000*/ 	.word	0x00000000
	.align		4
        /*0004*/ 	.word	0xffffffff
	.align		4
        /*0008*/ 	.word	index@(_Z10saturationPjS_jj)
	.align		4
        /*000c*/ 	.word	index@(vprintf)
	.align		4
        /*0010*/ 	.word	0x00000000
	.align		4
        /*0014*/ 	.word	0xfffffffe
	.align		4
        /*0018*/ 	.word	0x00000000
	.align		4
        /*001c*/ 	.word	0xfffffffd
	.align		4
        /*0020*/ 	.word	0x00000000
	.align		4
        /*0024*/ 	.word	0xfffffffc


//--------------------- .nv.constant4             --------------------------
	.section	.nv.constant4,"a",@progbits
	.align	8
	.align		8
.nv.constant4:
        /*0000*/ 	.dword	$str
	.align		8
        /*0008*/ 	.dword	vprintf


//--------------------- .text._Z15initialize_dataPjj --------------------------
	.section	.text._Z15initialize_dataPjj,"ax",@progbits
	.align	128
        .global         _Z15initialize_dataPjj
        .type           _Z15initialize_dataPjj,@function
        .size           _Z15initialize_dataPjj,(.L_x_4 - _Z15initialize_dataPjj)
        .other          _Z15initialize_dataPjj,@"STO_CUDA_ENTRY STV_DEFAULT"
_Z15initialize_dataPjj:
.text._Z15initialize_dataPjj:
[----:B------:R-:W-:Y:S01]  /*0000*/  LDC R1, c[0x0][0x37c] ;  /* 0x0000df00ff017b82 */ /* 0x000fe20000000800 */
[----:B------:R-:W0:Y:S01]  /*0010*/  S2R R5, SR_CTAID.X ;  /* 0x0000000000057919 */ /* 0x000e220000002500 */
[----:B------:R-:W0:Y:S01]  /*0020*/  LDCU UR4, c[0x0][0x360] ;  /* 0x00006c00ff0477ac */ /* 0x000e220008000800 */
[----:B------:R-:W0:Y:S01]  /*0030*/  S2R R0, SR_TID.X ;  /* 0x0000000000007919 */ /* 0x000e220000002100 */
[----:B------:R-:W1:Y:S01]  /*0040*/  LDCU UR5, c[0x0][0x388] ;  /* 0x00007100ff0577ac */ /* 0x000e620008000800 */
[----:B0-----:R-:W-:-:S05]  /*0050*/  IMAD R5, R5, UR4, R0 ;  /* 0x0000000405057c24 */ /* 0x001fca000f8e0200 */
[----:B-1----:R-:W-:-:S13]  /*0060*/  ISETP.GE.U32.AND P0, PT, R5, UR5, PT ;  /* 0x0000000505007c0c */ /* 0x002fda000bf06070 */
[----:B------:R-:W-:Y:S05]  /*0070*/  @P0 EXIT ;  /* 0x000000000000094d */ /* 0x000fea0003800000 */
[----:B------:R-:W0:Y:S01]  /*0080*/  LDC.64 R2, c[0x0][0x380] ;  /* 0x0000e000ff027b82 */ /* 0x000e220000000a00 */
[----:B------:R-:W1:Y:S01]  /*0090*/  LDCU.64 UR4, c[0x0][0x358] ;  /* 0x00006b00ff0477ac */ /* 0x000e620008000a00 */
[----:B0-----:R-:W-:-:S05]  /*00a0*/  IMAD.WIDE R2, R5, 0x4, R2 ;  /* 0x0000000405027825 */ /* 0x001fca00078e0202 */
[----:B-1----:R-:W-:Y:S01]  /*00b0*/  STG.E desc[UR4][R2.64], RZ ;  /* 0x000000ff02007986 */ /* 0x002fe2000c101904 */
[----:B------:R-:W-:Y:S05]  /*00c0*/  EXIT ;  /* 0x000000000000794d */ /* 0x000fea0003800000 */
.L_x_0:
[----:B------:R-:W-:-:S00]  /*00d0*/  BRA `(.L_x_0) ;  /* 0xfffffffc00fc7947 */ /* 0x000fc0000383ffff */
[----:B------:R-:W-:-:S00]  /*00e0*/  NOP ;  /* 0x0000000000007918 */ /* 0x000fc00000000000 */
        /* <DEDUP_REMOVED lines=9> */
.L_x_4:


//--------------------- .text._Z10saturationPjS_jj --------------------------
	.section	.text._Z10saturationPjS_jj,"ax",@progbits
	.align	128
        .global         _Z10saturationPjS_jj
        .type           _Z10saturationPjS_jj,@function
        .size           _Z10saturationPjS_jj,(.L_x_5 - _Z10saturationPjS_jj)
        .other          _Z10saturationPjS_jj,@"STO_CUDA_ENTRY STV_DEFAULT"
_Z10saturationPjS_jj:
.text._Z10saturationPjS_jj:
[----:B------:R-:W0:Y:S01]  /*0000*/  LDC R1, c[0x0][0x37c] ;  /* 0x0000df00ff017b82 */ /* 0x000e220000000800 */
[----:B------:R-:W1:Y:S01]  /*0010*/  S2R R2, SR_CTAID.X ;  /* 0x0000000000027919 */ /* 0x000e620000002500 */
[----:B------:R-:W2:Y:S01]  /*0020*/  LDCU UR5, c[0x0][0x2fc] ;  /* 0x00005f80ff0577ac */ /* 0x000ea20008000800 */
[----:B0-----:R-:W-:Y:S01]  /*0030*/  VIADD R1, R1, 0xfffffff8 ;  /* 0xfffffff801017836 */ /* 0x001fe20000000000 */
[----:B------:R-:W1:Y:S01]  /*0040*/  S2R R3, SR_TID.X ;  /* 0x0000000000037919 */ /* 0x000e620000002100 */
[----:B------:R-:W1:Y:S01]  /*0050*/  LDCU UR6, c[0x0][0x360] ;  /* 0x00006c00ff0677ac */ /* 0x000e620008000800 */
[----:B------:R-:W0:Y:S01]  /*0060*/  LDCU UR7, c[0x0][0x394] ;  /* 0x00007280ff0777ac */ /* 0x000e220008000800 */
[----:B------:R-:W3:Y:S02]  /*0070*/  LDCU UR4, c[0x0][0x2f8] ;  /* 0x00005f00ff0477ac */ /* 0x000ee40008000800 */
[----:B---3--:R-:W-:Y:S01]  /*0080*/  IADD3 R6, P1, PT, R1, UR4, RZ ;  /* 0x0000000401067c10 */ /* 0x008fe2000ff3e0ff */
[----:B-1----:R-:W-:-:S04]  /*0090*/  IMAD R2, R2, UR6, R3 ;  /* 0x0000000602027c24 */ /* 0x002fc8000f8e0203 */
[----:B--2---:R-:W-:Y:S01]  /*00a0*/  IMAD.X R7, RZ, RZ, UR5, P1 ;  /* 0x00000005ff077e24 */ /* 0x004fe200088e06ff */
[----:B0-----:R-:W-:-:S13]  /*00b0*/  ISETP.GE.U32.AND P0, PT, R2, UR7, PT ;  /* 0x0000000702007c0c */ /* 0x001fda000bf06070 */
[----:B------:R-:W-:Y:S05]  /*00c0*/  @P0 EXIT ;  /* 0x000000000000094d */ /* 0x000fea0003800000 */
[----:B------:R-:W0:Y:S01]  /*00d0*/  LDC.64 R16, c[0x0][0x388] ;  /* 0x0000e200ff107b82 */ /* 0x000e220000000a00 */
[----:B------:R-:W1:Y:S01]  /*00e0*/  LDCU.64 UR36, c[0x0][0x358] ;  /* 0x00006b00ff2477ac */ /* 0x000e620008000a00 */
[----:B0-----:R-:W-:-:S05]  /*00f0*/  IMAD.WIDE R16, R2, 0x4, R16 ;  /* 0x0000000402107825 */ /* 0x001fca00078e0210 */
[----:B-1----:R-:W2:Y:S02]  /*0100*/  LDG.E R3, desc[UR36][R16.64] ;  /* 0x0000002410037981 */ /* 0x002ea4000c1e1900 */
[----:B--2---:R-:W-:-:S13]  /*0110*/  ISETP.GE.U32.AND P0, PT, R3, 0x80, PT ;  /* 0x000000800300780c */ /* 0x004fda0003f06070 */
[----:B------:R-:W-:Y:S05]  /*0120*/  @!P0 EXIT ;  /* 0x000000000000894d */ /* 0x000fea0003800000 */
[----:B------:R-:W-:Y:S01]  /*0130*/  MOV R0, 0x8 ;  /* 0x0000000800007802 */ /* 0x000fe20000000f00 */
[----:B------:R0:W-:Y:S01]  /*0140*/  STL.64 [R1], R2 ;  /* 0x0000000201007387 */ /* 0x0001e20000100a00 */
[----:B------:R-:W1:Y:S02]  /*0150*/  LDCU.64 UR4, c[0x4][URZ] ;  /* 0x01000000ff0477ac */ /* 0x000e640008000a00 */
[----:B------:R0:W2:Y:S01]  /*0160*/  LDC.64 R8, c[0x4][R0] ;  /* 0x0100000000087b82 */ /* 0x0000a20000000a00 */
[----:B-1----:R-:W-:Y:S01]  /*0170*/  MOV R4, UR4 ;  /* 0x0000000400047c02 */ /* 0x002fe20008000f00 */
[----:B0-----:R-:W-:-:S07]  /*0180*/  IMAD.U32 R5, RZ, RZ, UR5 ;  /* 0x00000005ff057e24 */ /* 0x001fce000f8e00ff */
[----:B------:R-:W-:-:S07]  /*0190*/  LEPC R20, `(.L_x_1) ;  /* 0x000000001014794e */ /* 0x000fce0000000000 */
[----:B--2---:R-:W-:Y:S05]  /*01a0*/  CALL.ABS.NOINC R8 ;  /* 0x0000000008007343 */ /* 0x004fea0003c00000 */
.L_x_1:
[----:B------:R-:W-:-:S05]  /*01b0*/  HFMA2 R3, -RZ, RZ, 0, 7.569789886474609375e-06 ;  /* 0x0000007fff037431 */ /* 0x000fca00000001ff */
[----:B------:R-:W-:Y:S01]  /*01c0*/  STG.E desc[UR36][R16.64], R3 ;  /* 0x0000000310007986 */ /* 0x000fe2000c101924 */
[----:B------:R-:W-:Y:S05]  /*01d0*/  EXIT ;  /* 0x000000000000794d */ /* 0x000fea0003800000 */
.L_x_2:
        /* <DEDUP_REMOVED lines=10> */
.L_x_5:


//--------------------- .text._Z21histogram_unsaturatedPjS_j --------------------------
	.section	.text._Z21histogram_unsaturatedPjS_j,"ax",@progbits
	.align	128
        .global         _Z21histogram_unsaturatedPjS_j
        .type           _Z21histogram_unsaturatedPjS_j,@function
        .size           _Z21histogram_unsaturatedPjS_j,(.L_x_6 - _Z21histogram_unsaturatedPjS_j)
        .other          _Z21histogram_unsaturatedPjS_j,@"STO_CUDA_ENTRY STV_DEFAULT"
_Z21histogram_unsaturatedPjS_j:
.text._Z21histogram_unsaturatedPjS_j:
        /* <DEDUP_REMOVED lines=10> */
[----:B0-----:R-:W-:-:S06]  /*00a0*/  IMAD.WIDE R2, R5, 0x4, R2 ;  /* 0x0000000405027825 */ /* 0x001fcc00078e0202 */
[----:B------:R-:W0:Y:S01]  /*00b0*/  LDC.64 R4, c[0x0][0x388] ;  /* 0x0000e200ff047b82 */ /* 0x000e220000000a00 */
[----:B-1----:R-:W0:Y:S01]  /*00c0*/  LDG.E R3, desc[UR4][R2.64] ;  /* 0x0000000402037981 */ /* 0x002e22000c1e1900 */
[----:B------:R-:W-:Y:S02]  /*00d0*/  HFMA2 R7, -RZ, RZ, 0, 5.9604644775390625e-08 ;  /* 0x00000001ff077431 */ /* 0x000fe400000001ff */
[----:B0-----:R-:W-:-:S05]  /*00e0*/  IMAD.WIDE.U32 R4, R3, 0x4, R4 ;  /* 0x0000000403047825 */ /* 0x001fca00078e0004 */
[----:B------:R-:W-:Y:S01]  /*00f0*/  REDG.E.ADD.STRONG.GPU desc[UR4][R4.64], R7 ;  /* 0x000000070400798e */ /* 0x000fe2000c12e104 */
[----:B------:R-:W-:Y:S05]  /*0100*/  EXIT ;  /* 0x000000000000794d */ /* 0x000fea0003800000 */
.L_x_3:
        /* <DEDUP_REMOVED lines=15> */
.L_x_6:


//--------------------- .nv.global.init           --------------------------
	.section	.nv.global.init,"aw",@progbits
.nv.global.init:
	.type		$str,@object
	.size		$str,(.L_0 - $str)
$str:
        /*0000*/ 	.byte	0x62, 0x69, 0x6e, 0x73, 0x5b, 0x25, 0x64, 0x5d, 0x3a, 0x20, 0x25, 0x75, 0x0a, 0x00
.L_0:


//--------------------- .nv.shared.reserved.0     --------------------------
	.section	.nv.shared.reserved.0,"aw",@nobits
	.weak		__nv_reservedSMEM_offset_0_alias
	.size		__nv_reservedSMEM_offset_0_alias, 0, 64
	.other		__nv_reservedSMEM_offset_0_alias,@"STO_CUDA_RESERVED_SHARED STV_DEFAULT"
__nv_reservedSMEM_offset_0_alias:
	.zero		0
	.zero		64


//--------------------- .nv.constant0._Z15initialize_dataPjj --------------------------
	.section	.nv.constant0._Z15initialize_dataPjj,"a",@progbits
	.sectionflags	@""
	.align	4
.nv.constant0._Z15initialize_dataPjj:
	.zero		908


//--------------------- .nv.constant0._Z10saturationPjS_jj --------------------------
	.section	.nv.constant0._Z10saturationPjS_jj,"a",@progbits
	.sectionflags	@""
	.align	4
.nv.constant0._Z10saturationPjS_jj:
	.zero		920


//--------------------- .nv.constant0._Z21histogram_unsaturatedPjS_j --------------------------
	.section	.nv.constant0._Z21histogram_unsaturatedPjS_j,"a",@progbits
	.sectionflags	@""
	.align	4
.nv.constant0._Z21histogram_unsaturatedPjS_j:
	.zero		916


//--------------------- SYMBOLS --------------------------

	.type		.nv.reservedSmem.offset0,@object
	.size		.nv.reservedSmem.offset0,0x4
	.type		vprintf,@function
